//
// Generated by NVIDIA NVVM Compiler
//
// Compiler Build ID: CL-36424714
// Cuda compilation tools, release 13.0, V13.0.88
// Based on NVVM 20.0.0
//

.version 9.0
.target sm_100
.address_size 64

	// .globl	_Z7addVecsPfS_S_

.visible .entry _Z7addVecsPfS_S_(
	.param .u64 .ptr .align 1 _Z7addVecsPfS_S__param_0,
	.param .u64 .ptr .align 1 _Z7addVecsPfS_S__param_1,
	.param .u64 .ptr .align 1 _Z7addVecsPfS_S__param_2
)
{
	.reg .b32 	%r<2>;
	.reg .b32 	%f<4>;
	.reg .b64 	%rd<11>;

	ld.param.u64 	%rd1, [_Z7addVecsPfS_S__param_0];
	ld.param.u64 	%rd2, [_Z7addVecsPfS_S__param_1];
	ld.param.u64 	%rd3, [_Z7addVecsPfS_S__param_2];
	cvta.to.global.u64 	%rd4, %rd3;
	cvta.to.global.u64 	%rd5, %rd2;
	cvta.to.global.u64 	%rd6, %rd1;
	mov.u32 	%r1, %tid.x;
	mul.wide.u32 	%rd7, %r1, 4;
	add.s64 	%rd8, %rd6, %rd7;
	ld.global.f32 	%f1, [%rd8];
	add.s64 	%rd9, %rd5, %rd7;
	ld.global.f32 	%f2, [%rd9];
	add.f32 	%f3, %f1, %f2;
	add.s64 	%rd10, %rd4, %rd7;
	st.global.f32 	[%rd10], %f3;
	ret;

}


// ===== COMPILED SASS (sm_100) =====

	.target	sm_100

	.elftype	@"ET_EXEC"


//--------------------- .note.nv.tkinfo           --------------------------
	.section	.note.nv.tkinfo,"",@"SHT_NOTE"
	.sectionflags	@"SHF_NOTE_NV_TKINFO"
	.tkinfo
        /*0018*/ 	.word	0x00000002
        /*0030*/ 	.string	""
        /*0030*/ 	.string	"ptxas"
        /*0030*/ 	.string	"Cuda compilation tools, release 13.0, V13.0.88"
        /*0030*/ 	.string	"Build cuda_13.0.r13.0/compiler.36424714_0"
        /*0030*/ 	.string	"-arch sm_100 -m 64 "



//--------------------- .note.nv.cuinfo           --------------------------
	.section	.note.nv.cuinfo,"",@"SHT_NOTE"
	.sectionflags	@"SHF_NOTE_NV_CUINFO"
        /*0018*/ 	.short	0x0002
        /*001a*/ 	.short	0x0064
        /*001c*/ 	.short	0x0082
	.zero		2


//--------------------- .nv.info                  --------------------------
	.section	.nv.info,"",@"SHT_CUDA_INFO"
	.align	4


	//----- nvinfo : EIATTR_REGCOUNT
	.align		4
        /*0000*/ 	.byte	0x04, 0x2f
        /*0002*/ 	.short	(.L_1 - .L_0)
	.align		4
.L_0:
        /*0004*/ 	.word	index@(_Z7addVecsPfS_S_)
        /*0008*/ 	.word	0x0000000c


	//----- nvinfo : EIATTR_FRAME_SIZE
	.align		4
.L_1:
        /*000c*/ 	.byte	0x04, 0x11
        /*000e*/ 	.short	(.L_3 - .L_2)
	.align		4
.L_2:
        /*0010*/ 	.word	index@(_Z7addVecsPfS_S_)
        /*0014*/ 	.word	0x00000000


	//----- nvinfo : EIATTR_MIN_STACK_SIZE
	.align		4
.L_3:
        /*0018*/ 	.byte	0x04, 0x12
        /*001a*/ 	.short	(.L_5 - .L_4)
	.align		4
.L_4:
        /*001c*/ 	.word	index@(_Z7addVecsPfS_S_)
        /*0020*/ 	.word	0x00000000
.L_5:


//--------------------- .nv.compat                --------------------------
	.section	.nv.compat,"",@"SHT_CUDA_COMPAT_INFO"
	.align	4
        /*0000*/ 	.byte	0x02, 0x09, 0x00, 0x00, 0x02, 0x02, 0x01, 0x00, 0x02, 0x05, 0x05, 0x00, 0x03, 0x07, 0x01, 0x01
        /*0010*/ 	.byte	0x02, 0x03, 0x00, 0x00, 0x02, 0x06, 0x01, 0x00, 0x04, 0x0b, 0x08, 0x00, 0x09, 0x00, 0x00, 0x00
        /*0020*/ 	.byte	0x00, 0x00, 0x00, 0x00


//--------------------- .nv.info._Z7addVecsPfS_S_ --------------------------
	.section	.nv.info._Z7addVecsPfS_S_,"",@"SHT_CUDA_INFO"
	.sectionflags	@""
	.align	4


	//----- nvinfo : EIATTR_CUDA_API_VERSION
	.align		4
        /*0000*/ 	.byte	0x04, 0x37
        /*0002*/ 	.short	(.L_7 - .L_6)
.L_6:
        /*0004*/ 	.word	0x00000082


	//----- nvinfo : EIATTR_KPARAM_INFO
	.align		4
.L_7:
        /*0008*/ 	.byte	0x04, 0x17
        /*000a*/ 	.short	(.L_9 - .L_8)
.L_8:
        /*000c*/ 	.word	0x00000000
        /*0010*/ 	.short	0x0002
        /*0012*/ 	.short	0x0010
        /*0014*/ 	.byte	0x00, 0xf5, 0x21, 0x00


	//----- nvinfo : EIATTR_KPARAM_INFO
	.align		4
.L_9:
        /*0018*/ 	.byte	0x04, 0x17
        /*001a*/ 	.short	(.L_11 - .L_10)
.L_10:
        /*001c*/ 	.word	0x00000000
        /*0020*/ 	.short	0x0001
        /*0022*/ 	.short	0x0008
        /*0024*/ 	.byte	0x00, 0xf5, 0x21, 0x00


	//----- nvinfo : EIATTR_KPARAM_INFO
	.align		4
.L_11:
        /*0028*/ 	.byte	0x04, 0x17
        /*002a*/ 	.short	(.L_13 - .L_12)
.L_12:
        /*002c*/ 	.word	0x00000000
        /*0030*/ 	.short	0x0000
        /*0032*/ 	.short	0x0000
        /*0034*/ 	.byte	0x00, 0xf5, 0x21, 0x00


	//----- nvinfo : EIATTR_SPARSE_MMA_MASK
	.align		4
.L_13:
        /*0038*/ 	.byte	0x03, 0x50
        /*003a*/ 	.short	0x0000


	//----- nvinfo : EIATTR_MAXREG_COUNT
	.align		4
        /*003c*/ 	.byte	0x03, 0x1b
        /*003e*/ 	.short	0x00ff


	//----- nvinfo : EIATTR_MERCURY_ISA_VERSION
	.align		4
        /*0040*/ 	.byte	0x03, 0x5f
        /*0042*/ 	.short	0x0101


	//----- nvinfo : EIATTR_VRC_CTA_INIT_COUNT
	.align		4
        /*0044*/ 	.byte	0x02, 0x4a
	.zero		1
	.zero		1


	//----- nvinfo : EIATTR_EXIT_INSTR_OFFSETS
	.align		4
        /*0048*/ 	.byte	0x04, 0x1c
        /*004a*/ 	.short	(.L_15 - .L_14)


	//   ....[0]....
.L_14:
        /*004c*/ 	.word	0x000000d0


	//----- nvinfo : EIATTR_CBANK_PARAM_SIZE
	.align		4
.L_15:
        /*0050*/ 	.byte	0x03, 0x19
        /*0052*/ 	.short	0x0018


	//----- nvinfo : EIATTR_PARAM_CBANK
	.align		4
        /*0054*/ 	.byte	0x04, 0x0a
        /*0056*/ 	.short	(.L_17 - .L_16)
	.align		4
.L_16:
        /*0058*/ 	.word	index@(.nv.constant0._Z7addVecsPfS_S_)
        /*005c*/ 	.short	0x0380
        /*005e*/ 	.short	0x0018


	//----- nvinfo : EIATTR_SW_WAR
	.align		4
.L_17:
        /*0060*/ 	.byte	0x04, 0x36
        /*0062*/ 	.short	(.L_19 - .L_18)
.L_18:
        /*0064*/ 	.word	0x00000008
.L_19:


//--------------------- .nv.callgraph             --------------------------
	.section	.nv.callgraph,"",@"SHT_CUDA_CALLGRAPH"
	.align	4
	.sectionentsize	8
	.align		4
        /*0000*/ 	.word	0x00000000
	.align		4
        /*0004*/ 	.word	0xffffffff
	.align		4
        /*0008*/ 	.word	0x00000000
	.align		4
        /*000c*/ 	.word	0xfffffffe
	.align		4
        /*0010*/ 	.word	0x00000000
	.align		4
        /*0014*/ 	.word	0xfffffffd
	.align		4
        /*0018*/ 	.word	0x00000000
	.align		4
        /*001c*/ 	.word	0xfffffffc


//--------------------- .text._Z7addVecsPfS_S_    --------------------------
	.section	.text._Z7addVecsPfS_S_,"ax",@progbits
	.align	128
        .global         _Z7addVecsPfS_S_
        .type           _Z7addVecsPfS_S_,@function
        .size           _Z7addVecsPfS_S_,(.L_x_1 - _Z7addVecsPfS_S_)
        .other          _Z7addVecsPfS_S_,@"STO_CUDA_ENTRY STV_DEFAULT"
_Z7addVecsPfS_S_:
.text._Z7addVecsPfS_S_:
[----:B------:R-:W-:Y:S01]  /*0000*/  LDC R1, c[0x0][0x37c] ;  /* 0x0000df00ff017b82 */ /* 0x000fe20000000800 */
[----:B------:R-:W0:Y:S07]  /*0010*/  S2R R9, SR_TID.X ;  /* 0x0000000000097919 */ /* 0x000e2e0000002100 */
[----:B------:R-:W0:Y:S01]  /*0020*/  LDC.64 R2, c[0x0][0x380] ;  /* 0x0000e000ff027b82 */ /* 0x000e220000000a00 */
[----:B------:R-:W1:Y:S07]  /*0030*/  LDCU.64 UR4, c[0x0][0x358] ;  /* 0x00006b00ff0477ac */ /* 0x000e6e0008000a00 */
[----:B------:R-:W2:Y:S08]  /*0040*/  LDC.64 R4, c[0x0][0x388] ;  /* 0x0000e200ff047b82 */ /* 0x000eb00000000a00 */
[----:B------:R-:W3:Y:S01]  /*0050*/  LDC.64 R6, c[0x0][0x390] ;  /* 0x0000e400ff067b82 */ /* 0x000ee20000000a00 */
[----:B0-----:R-:W-:-:S04]  /*0060*/  IMAD.WIDE.U32 R2, R9, 0x4, R2 ;  /* 0x0000000409027825 */ /* 0x001fc800078e0002 */
[C---:B--2---:R-:W-:Y:S02]  /*0070*/  IMAD.WIDE.U32 R4, R9.reuse, 0x4, R4 ;  /* 0x0000000409047825 */ /* 0x044fe400078e0004 */
[----:B-1----:R-:W2:Y:S04]  /*0080*/  LDG.E R2, desc[UR4][R2.64] ;  /* 0x0000000402027981 */ /* 0x002ea8000c1e1900 */
[----:B------:R-:W2:Y:S01]  /*0090*/  LDG.E R5, desc[UR4][R4.64] ;  /* 0x0000000404057981 */ /* 0x000ea2000c1e1900 */
[----:B---3--:R-:W-:-:S04]  /*00a0*/  IMAD.WIDE.U32 R6, R9, 0x4, R6 ;  /* 0x0000000409067825 */ /* 0x008fc800078e0006 */
[----:B--2---:R-:W-:-:S05]  /*00b0*/  FADD R9, R2, R5 ;  /* 0x0000000502097221 */ /* 0x004fca0000000000 */
[----:B------:R-:W-:Y:S01]  /*00c0*/  STG.E desc[UR4][R6.64], R9 ;  /* 0x0000000906007986 */ /* 0x000fe2000c101904 */
[----:B------:R-:W-:Y:S05]  /*00d0*/  EXIT ;  /* 0x000000000000794d */ /* 0x000fea0003800000 */
.L_x_0:
[----:B------:R-:W-:-:S00]  /*00e0*/  BRA `(.L_x_0) ;  /* 0xfffffffc00fc7947 */ /* 0x000fc0000383ffff */
[----:B------:R-:W-:-:S00]  /*00f0*/  NOP ;  /* 0x0000000000007918 */ /* 0x000fc00000000000 */
        /* <DEDUP_REMOVED lines=8> */
.L_x_1:


//--------------------- .nv.shared.reserved.0     --------------------------
	.section	.nv.shared.reserved.0,"aw",@nobits
	.weak		__nv_reservedSMEM_offset_0_alias
	.size		__nv_reservedSMEM_offset_0_alias, 0, 64
	.other		__nv_reservedSMEM_offset_0_alias,@"STO_CUDA_RESERVED_SHARED STV_DEFAULT"
__nv_reservedSMEM_offset_0_alias:
	.zero		0
	.zero		64


//--------------------- .nv.constant0._Z7addVecsPfS_S_ --------------------------
	.section	.nv.constant0._Z7addVecsPfS_S_,"a",@progbits
	.sectionflags	@""
	.align	4
.nv.constant0._Z7addVecsPfS_S_:
	.zero		920


//--------------------- SYMBOLS --------------------------

	.type		.nv.reservedSmem.offset0,@object
	.size		.nv.reservedSmem.offset0,0x4
